	.headerflags	@"EF_CUDA_TEXMODE_UNIFIED EF_CUDA_64BIT_ADDRESS EF_CUDA_ACCELERATORS EF_CUDA_SM90 EF_CUDA_VIRTUAL_SM(EF_CUDA_SM90)"
	.elftype	@"ET_EXEC"


//--------------------- .nv.info                  --------------------------
	.section	.nv.info,"",@"SHT_CUDA_INFO"
	.align	4


	//----- nvinfo : EIATTR_REGCOUNT
	.align		4
        /*0000*/ 	.byte	0x04, 0x2f
        /*0002*/ 	.short	(.L_1 - .L_0)
	.align		4
.L_0:
        /*0004*/ 	.word	index@(triton_poi_fused_cat_23)
        /*0008*/ 	.word	0x00000022


	//----- nvinfo : EIATTR_MIN_STACK_SIZE
	.align		4
.L_1:
        /*000c*/ 	.byte	0x04, 0x12
        /*000e*/ 	.short	(.L_3 - .L_2)
	.align		4
.L_2:
        /*0010*/ 	.word	index@(triton_poi_fused_cat_23)
        /*0014*/ 	.word	0x00000000


	//----- nvinfo : EIATTR_FRAME_SIZE
	.align		4
.L_3:
        /*0018*/ 	.byte	0x04, 0x11
        /*001a*/ 	.short	(.L_5 - .L_4)
	.align		4
.L_4:
        /*001c*/ 	.word	index@(triton_poi_fused_cat_23)
        /*0020*/ 	.word	0x00000000


	//----- nvinfo : EIATTR_MIN_STACK_SIZE
	.align		4
.L_5:
        /*0024*/ 	.byte	0x04, 0x12
        /*0026*/ 	.short	(.L_7 - .L_6)
	.align		4
.L_6:
        /*0028*/ 	.word	index@(triton_poi_fused_cat_23)
        /*002c*/ 	.word	0x00000000
.L_7:


//--------------------- .nv.info.triton_poi_fused_cat_23 --------------------------
	.section	.nv.info.triton_poi_fused_cat_23,"",@"SHT_CUDA_INFO"
	.sectionflags	@""
	.align	4


	//----- nvinfo : EIATTR_CUDA_API_VERSION
	.align		4
        /*0000*/ 	.byte	0x04, 0x37
        /*0002*/ 	.short	(.L_9 - .L_8)
.L_8:
        /*0004*/ 	.word	0x0000007c


	//----- nvinfo : EIATTR_KPARAM_INFO
	.align		4
.L_9:
        /*0008*/ 	.byte	0x04, 0x17
        /*000a*/ 	.short	(.L_11 - .L_10)
.L_10:
        /*000c*/ 	.word	0x00000000
        /*0010*/ 	.short	0x0005
        /*0012*/ 	.short	0x0028
        /*0014*/ 	.byte	0x00, 0xf0, 0x11, 0x00


	//----- nvinfo : EIATTR_KPARAM_INFO
	.align		4
.L_11:
        /*0018*/ 	.byte	0x04, 0x17
        /*001a*/ 	.short	(.L_13 - .L_12)
.L_12:
        /*001c*/ 	.word	0x00000000
        /*0020*/ 	.short	0x0004
        /*0022*/ 	.short	0x0020
        /*0024*/ 	.byte	0x00, 0xf4, 0x21, 0x00


	//----- nvinfo : EIATTR_KPARAM_INFO
	.align		4
.L_13:
        /*0028*/ 	.byte	0x04, 0x17
        /*002a*/ 	.short	(.L_15 - .L_14)
.L_14:
        /*002c*/ 	.word	0x00000000
        /*0030*/ 	.short	0x0003
        /*0032*/ 	.short	0x0018
        /*0034*/ 	.byte	0x00, 0xf4, 0x21, 0x00


	//----- nvinfo : EIATTR_KPARAM_INFO
	.align		4
.L_15:
        /*0038*/ 	.byte	0x04, 0x17
        /*003a*/ 	.short	(.L_17 - .L_16)
.L_16:
        /*003c*/ 	.word	0x00000000
        /*0040*/ 	.short	0x0002
        /*0042*/ 	.short	0x0010
        /*0044*/ 	.byte	0x00, 0xf4, 0x21, 0x00


	//----- nvinfo : EIATTR_KPARAM_INFO
	.align		4
.L_17:
        /*0048*/ 	.byte	0x04, 0x17
        /*004a*/ 	.short	(.L_19 - .L_18)
.L_18:
        /*004c*/ 	.word	0x00000000
        /*0050*/ 	.short	0x0001
        /*0052*/ 	.short	0x0008
        /*0054*/ 	.byte	0x00, 0xf4, 0x21, 0x00


	//----- nvinfo : EIATTR_KPARAM_INFO
	.align		4
.L_19:
        /*0058*/ 	.byte	0x04, 0x17
        /*005a*/ 	.short	(.L_21 - .L_20)
.L_20:
        /*005c*/ 	.word	0x00000000
        /*0060*/ 	.short	0x0000
        /*0062*/ 	.short	0x0000
        /*0064*/ 	.byte	0x00, 0xf4, 0x21, 0x00


	//----- nvinfo : EIATTR_SPARSE_MMA_MASK
	.align		4
.L_21:
        /*0068*/ 	.byte	0x03, 0x50
        /*006a*/ 	.short	0x0000


	//----- nvinfo : EIATTR_MAXREG_COUNT
	.align		4
        /*006c*/ 	.byte	0x03, 0x1b
        /*006e*/ 	.short	0x00ff


	//----- nvinfo : EIATTR_EXIT_INSTR_OFFSETS
	.align		4
        /*0070*/ 	.byte	0x04, 0x1c
        /*0072*/ 	.short	(.L_23 - .L_22)


	//   ....[0]....
.L_22:
        /*0074*/ 	.word	0x00000990


	//   ....[1]....
        /*0078*/ 	.word	0x000009b0


	//----- nvinfo : EIATTR_REQNTID
	.align		4
.L_23:
        /*007c*/ 	.byte	0x04, 0x10
        /*007e*/ 	.short	(.L_25 - .L_24)
.L_24:
        /*0080*/ 	.word	0x00000080
        /*0084*/ 	.word	0x00000001
        /*0088*/ 	.word	0x00000001


	//----- nvinfo : EIATTR_CBANK_PARAM_SIZE
	.align		4
.L_25:
        /*008c*/ 	.byte	0x03, 0x19
        /*008e*/ 	.short	0x002c


	//----- nvinfo : EIATTR_PARAM_CBANK
	.align		4
        /*0090*/ 	.byte	0x04, 0x0a
        /*0092*/ 	.short	(.L_27 - .L_26)
	.align		4
.L_26:
        /*0094*/ 	.word	index@(.nv.constant0.triton_poi_fused_cat_23)
        /*0098*/ 	.short	0x0210
        /*009a*/ 	.short	0x002c


	//----- nvinfo : EIATTR_SW_WAR
	.align		4
.L_27:
        /*009c*/ 	.byte	0x04, 0x36
        /*009e*/ 	.short	(.L_29 - .L_28)
.L_28:
        /*00a0*/ 	.word	0x00000008
.L_29:


//--------------------- .nv.callgraph             --------------------------
	.section	.nv.callgraph,"",@"SHT_CUDA_CALLGRAPH"
	.align	4
	.sectionentsize	8
	.align		4
        /*0000*/ 	.word	0x00000000
	.align		4
        /*0004*/ 	.word	0xffffffff
	.align		4
        /*0008*/ 	.word	0x00000000
	.align		4
        /*000c*/ 	.word	0xfffffffe
	.align		4
        /*0010*/ 	.word	0x00000000
	.align		4
        /*0014*/ 	.word	0xfffffffd
	.align		4
        /*0018*/ 	.word	0x00000000
	.align		4
        /*001c*/ 	.word	0xfffffffc


//--------------------- .text.triton_poi_fused_cat_23 --------------------------
	.section	.text.triton_poi_fused_cat_23,"ax",@progbits
	.align	128
        .global         triton_poi_fused_cat_23
        .type           triton_poi_fused_cat_23,@function
        .size           triton_poi_fused_cat_23,(.L_x_1 - triton_poi_fused_cat_23)
        .other          triton_poi_fused_cat_23,@"STO_CUDA_ENTRY STV_DEFAULT"
triton_poi_fused_cat_23:
.text.triton_poi_fused_cat_23:
[----:B------:R-:W0:Y:S02]  /*0000*/  LDC R1, c[0x0][0x28] ;  /* 0x00000a00ff017b82 */ /* 0x000e240000000800 */
[----:B------:R-:W1:Y:S01]  /*0010*/  S2R R0, SR_TID.X ;  /* 0x0000000000007919 */ /* 0x000e620000002100 */
[----:B------:R-:W2:Y:S01]  /*0020*/  LDC.64 R28, c[0x0][0x210] ;  /* 0x00008400ff1c7b82 */ /* 0x000ea20000000a00 */
[----:B------:R-:W-:Y:S02]  /*0030*/  CS2R R16, SRZ ;  /* 0x0000000000107805 */ /* 0x000fe4000001ff00 */
[----:B------:R-:W-:Y:S01]  /*0040*/  CS2R R18, SRZ ;  /* 0x0000000000127805 */ /* 0x000fe2000001ff00 */
[----:B------:R-:W3:Y:S04]  /*0050*/  S2R R5, SR_CTAID.X ;  /* 0x0000000000057919 */ /* 0x000ee80000002500 */
[----:B------:R-:W4:Y:S01]  /*0060*/  LDC.64 R22, c[0x0][0x218] ;  /* 0x00008600ff167b82 */ /* 0x000f220000000a00 */
[----:B------:R-:W-:-:S02]  /*0070*/  CS2R R12, SRZ ;  /* 0x00000000000c7805 */ /* 0x000fc4000001ff00 */
[----:B------:R-:W-:Y:S01]  /*0080*/  CS2R R14, SRZ ;  /* 0x00000000000e7805 */ /* 0x000fe2000001ff00 */
[----:B------:R-:W-:Y:S01]  /*0090*/  ULDC.64 UR4, c[0x0][0x208] ;  /* 0x0000820000047ab9 */ /* 0x000fe20000000a00 */
[----:B------:R-:W-:Y:S02]  /*00a0*/  CS2R R6, SRZ ;  /* 0x0000000000067805 */ /* 0x000fe4000001ff00 */
[----:B------:R-:W-:Y:S02]  /*00b0*/  CS2R R8, SRZ ;  /* 0x0000000000087805 */ /* 0x000fe4000001ff00 */
[----:B------:R-:W-:Y:S01]  /*00c0*/  CS2R R10, SRZ ;  /* 0x00000000000a7805 */ /* 0x000fe2000001ff00 */
[----:B------:R-:W-:Y:S01]  /*00d0*/  ULDC.64 UR6, c[0x0][0x220] ;  /* 0x0000880000067ab9 */ /* 0x000fe20000000a00 */
[----:B------:R-:W5:Y:S01]  /*00e0*/  LDC.64 R30, c[0x0][0x228] ;  /* 0x00008a00ff1e7b82 */ /* 0x000f620000000a00 */
[----:B-1----:R-:W-:-:S05]  /*00f0*/  IMAD.SHL.U32 R0, R0, 0x4, RZ ;  /* 0x0000000400007824 */ /* 0x002fca00078e00ff */
[----:B------:R-:W-:-:S05]  /*0100*/  LOP3.LUT R0, R0, 0x1fc, RZ, 0xc0, !PT ;  /* 0x000001fc00007812 */ /* 0x000fca00078ec0ff */
[----:B---3--:R-:W-:Y:S01]  /*0110*/  IMAD R0, R5, 0x400, R0 ;  /* 0x0000040005007824 */ /* 0x008fe200078e0200 */
[----:B------:R-:W-:-:S03]  /*0120*/  SHF.R.S32.HI R5, RZ, 0x15, R5 ;  /* 0x00000015ff057819 */ /* 0x000fc60000011405 */
[----:B------:R-:W-:Y:S01]  /*0130*/  VIADD R20, R0, 0x200 ;  /* 0x0000020000147836 */ /* 0x000fe20000000000 */
[----:B------:R-:W-:Y:S02]  /*0140*/  SHF.R.S32.HI R3, RZ, 0x1f, R0 ;  /* 0x0000001fff037819 */ /* 0x000fe40000011400 */
[----:B------:R-:W-:Y:S02]  /*0150*/  SGXT R5, R5, 0x1 ;  /* 0x000000010505781a */ /* 0x000fe40000000200 */
[----:B------:R-:W-:Y:S02]  /*0160*/  LEA.HI R3, R3, R0, RZ, 0x9 ;  /* 0x0000000003037211 */ /* 0x000fe400078f48ff */
[----:B------:R-:W-:Y:S02]  /*0170*/  LEA.HI R5, R5, R20, RZ, 0x9 ;  /* 0x0000001405057211 */ /* 0x000fe400078f48ff */
[----:B------:R-:W-:Y:S02]  /*0180*/  LOP3.LUT R21, R3, 0xfffffe00, RZ, 0xc0, !PT ;  /* 0xfffffe0003157812 */ /* 0x000fe400078ec0ff */
[----:B------:R-:W-:-:S02]  /*0190*/  SHF.R.S32.HI R26, RZ, 0x9, R3 ;  /* 0x00000009ff1a7819 */ /* 0x000fc40000011403 */
[----:B------:R-:W-:Y:S01]  /*01a0*/  SHF.R.S32.HI R5, RZ, 0x9, R5 ;  /* 0x00000009ff057819 */ /* 0x000fe20000011405 */
[----:B------:R-:W-:Y:S02]  /*01b0*/  IMAD.IADD R21, R0, 0x1, -R21 ;  /* 0x0000000100157824 */ /* 0x000fe400078e0a15 */
[----:B------:R-:W-:Y:S02]  /*01c0*/  IMAD.SHL.U32 R26, R26, 0x100, RZ ;  /* 0x000001001a1a7824 */ /* 0x000fe400078e00ff */
[----:B------:R-:W-:Y:S01]  /*01d0*/  IMAD.SHL.U32 R24, R5, 0x100, RZ ;  /* 0x0000010005187824 */ /* 0x000fe200078e00ff */
[C---:B------:R-:W-:Y:S01]  /*01e0*/  ISETP.GE.AND P2, PT, R21.reuse, 0x100, PT ;  /* 0x000001001500780c */ /* 0x040fe20003f46270 */
[C---:B------:R-:W-:Y:S02]  /*01f0*/  IMAD.IADD R3, R21.reuse, 0x1, R26 ;  /* 0x0000000115037824 */ /* 0x040fe400078e021a */
[----:B------:R-:W-:Y:S01]  /*0200*/  IMAD.IADD R5, R21, 0x1, R24 ;  /* 0x0000000115057824 */ /* 0x000fe200078e0218 */
[----:B------:R-:W-:Y:S01]  /*0210*/  ISETP.LT.AND P0, PT, R0, 0x1e0800, !P2 ;  /* 0x001e08000000780c */ /* 0x000fe20005701270 */
[----:B--2---:R-:W-:Y:S01]  /*0220*/  IMAD.WIDE R2, R3, 0x4, R28 ;  /* 0x0000000403027825 */ /* 0x004fe200078e021c */
[----:B------:R-:W-:-:S03]  /*0230*/  ISETP.LT.AND P3, PT, R20, 0x1e0800, !P2 ;  /* 0x001e08001400780c */ /* 0x000fc60005761270 */
[----:B----4-:R-:W-:-:S04]  /*0240*/  IMAD.WIDE R22, R21, 0x4, R22 ;  /* 0x0000000415167825 */ /* 0x010fc800078e0216 */
[----:B------:R-:W-:Y:S01]  /*0250*/  IMAD.WIDE R28, R5, 0x4, R28 ;  /* 0x00000004051c7825 */ /* 0x000fe200078e021c */
[----:B------:R-:W-:-:S03]  /*0260*/  CS2R R4, SRZ ;  /* 0x0000000000047805 */ /* 0x000fc6000001ff00 */
[----:B------:R1:W2:Y:S04]  /*0270*/  @P0 LDG.E.EL.128 R16, desc[UR4][R2.64] ;  /* 0x0000000402100981 */ /* 0x0002a8000c2e1d00 */
[----:B------:R-:W3:Y:S04]  /*0280*/  @P0 LDG.E.EL.128 R12, desc[UR4][R22.64] ;  /* 0x00000004160c0981 */ /* 0x000ee8000c2e1d00 */
[----:B------:R4:W3:Y:S04]  /*0290*/  @P3 LDG.E.EL.128 R4, desc[UR4][R28.64] ;  /* 0x000000041c043981 */ /* 0x0008e8000c2e1d00 */
[----:B------:R2:W3:Y:S01]  /*02a0*/  @P3 LDG.E.EL.128 R8, desc[UR4][R22.64] ;  /* 0x0000000416083981 */ /* 0x0004e2000c2e1d00 */
[----:B-1----:R-:W-:Y:S01]  /*02b0*/  SHF.R.S32.HI R3, RZ, 0x1f, R21 ;  /* 0x0000001fff037819 */ /* 0x002fe20000011415 */
[----:B-----5:R-:W-:Y:S01]  /*02c0*/  IMAD.WIDE R30, R21, 0x4, R30 ;  /* 0x00000004151e7825 */ /* 0x020fe200078e021e */
[----:B------:R-:W-:-:S02]  /*02d0*/  IADD3 R25, P1, R21, R26, RZ ;  /* 0x0000001a15197210 */ /* 0x000fc40007f3e0ff */
[----:B------:R-:W-:Y:S02]  /*02e0*/  IADD3 R2, P4, R21, R24, RZ ;  /* 0x0000001815027210 */ /* 0x000fe40007f9e0ff */
[-C--:B------:R-:W-:Y:S02]  /*02f0*/  LEA.HI.X.SX32 R26, R26, R3.reuse, 0x1, P1 ;  /* 0x000000031a1a7211 */ /* 0x080fe400008f0eff */
[C---:B----4-:R-:W-:Y:S02]  /*0300*/  LEA R28, P1, R25.reuse, UR6, 0x2 ;  /* 0x00000006191c7c11 */ /* 0x050fe4000f8210ff */
[----:B------:R-:W-:Y:S02]  /*0310*/  LEA.HI.X.SX32 R3, R24, R3, 0x1, P4 ;  /* 0x0000000318037211 */ /* 0x000fe400020f0eff */
[----:B------:R-:W-:Y:S02]  /*0320*/  LEA.HI.X R29, R25, UR7, R26, 0x2, P1 ;  /* 0x00000007191d7c11 */ /* 0x000fe400088f141a */
[----:B--2---:R-:W-:-:S02]  /*0330*/  SEL R22, R18, RZ, P0 ;  /* 0x000000ff12167207 */ /* 0x004fc40000000000 */
[----:B------:R-:W-:Y:S02]  /*0340*/  SEL R23, R19, RZ, P0 ;  /* 0x000000ff13177207 */ /* 0x000fe40000000000 */
[----:B------:R-:W-:Y:S02]  /*0350*/  SEL R16, R16, RZ, P0 ;  /* 0x000000ff10107207 */ /* 0x000fe40000000000 */
[----:B------:R-:W-:Y:S02]  /*0360*/  SEL R17, R17, RZ, P0 ;  /* 0x000000ff11117207 */ /* 0x000fe40000000000 */
[----:B---3--:R-:W-:Y:S02]  /*0370*/  SEL R19, R12, RZ, P0 ;  /* 0x000000ff0c137207 */ /* 0x008fe40000000000 */
[----:B------:R-:W-:Y:S02]  /*0380*/  SEL R18, R13, RZ, P0 ;  /* 0x000000ff0d127207 */ /* 0x000fe40000000000 */
[----:B------:R-:W-:Y:S01]  /*0390*/  SEL R14, R14, RZ, P0 ;  /* 0x000000ff0e0e7207 */ /* 0x000fe20000000000 */
[----:B------:R-:W-:Y:S01]  /*03a0*/  FADD R12, R16, R19 ;  /* 0x00000013100c7221 */ /* 0x000fe20000000000 */
[----:B------:R-:W-:Y:S01]  /*03b0*/  SEL R27, R15, RZ, P0 ;  /* 0x000000ff0f1b7207 */ /* 0x000fe20000000000 */
[----:B------:R-:W-:Y:S01]  /*03c0*/  FADD R13, R17, R18 ;  /* 0x00000012110d7221 */ /* 0x000fe20000000000 */
[----:B------:R-:W-:-:S02]  /*03d0*/  ISETP.GT.AND P0, PT, R21, 0xff, PT ;  /* 0x000000ff1500780c */ /* 0x000fc40003f04270 */
[----:B------:R-:W-:Y:S02]  /*03e0*/  FSETP.GEU.AND P4, PT, R16, -R19, PT ;  /* 0x800000131000720b */ /* 0x000fe40003f8e000 */
[----:B------:R-:W-:Y:S02]  /*03f0*/  FSETP.GEU.AND P1, PT, R17, -R18, PT ;  /* 0x800000121100720b */ /* 0x000fe40003f2e000 */
[----:B------:R-:W-:Y:S02]  /*0400*/  SEL R15, R4, RZ, P3 ;  /* 0x000000ff040f7207 */ /* 0x000fe40001800000 */
[----:B------:R-:W-:Y:S02]  /*0410*/  SEL R16, R5, RZ, P3 ;  /* 0x000000ff05107207 */ /* 0x000fe40001800000 */
[----:B------:R-:W-:Y:S02]  /*0420*/  CS2R R4, SRZ ;  /* 0x0000000000047805 */ /* 0x000fe4000001ff00 */
[----:B------:R-:W-:-:S02]  /*0430*/  SEL R17, R6, RZ, P3 ;  /* 0x000000ff06117207 */ /* 0x000fc40001800000 */
[----:B------:R-:W-:Y:S02]  /*0440*/  SEL R18, R7, RZ, P3 ;  /* 0x000000ff07127207 */ /* 0x000fe40001800000 */
[----:B------:R-:W-:Y:S02]  /*0450*/  CS2R R6, SRZ ;  /* 0x0000000000067805 */ /* 0x000fe4000001ff00 */
[----:B------:R-:W-:Y:S02]  /*0460*/  SEL R26, R8, RZ, P3 ;  /* 0x000000ff081a7207 */ /* 0x000fe40001800000 */
[----:B------:R-:W-:Y:S02]  /*0470*/  SEL R19, R9, RZ, P3 ;  /* 0x000000ff09137207 */ /* 0x000fe40001800000 */
[----:B------:R-:W-:Y:S02]  /*0480*/  SEL R24, R10, RZ, P3 ;  /* 0x000000ff0a187207 */ /* 0x000fe40001800000 */
[----:B------:R-:W-:-:S02]  /*0490*/  SEL R25, R11, RZ, P3 ;  /* 0x000000ff0b197207 */ /* 0x000fc40001800000 */
[----:B------:R-:W-:Y:S02]  /*04a0*/  ISETP.LT.AND P3, PT, R0, 0x1e0800, P0 ;  /* 0x001e08000000780c */ /* 0x000fe40000761270 */
[----:B------:R-:W-:Y:S02]  /*04b0*/  CS2R R8, SRZ ;  /* 0x0000000000087805 */ /* 0x000fe4000001ff00 */
[----:B------:R-:W-:Y:S02]  /*04c0*/  CS2R R10, SRZ ;  /* 0x00000000000a7805 */ /* 0x000fe4000001ff00 */
[C---:B------:R-:W-:Y:S01]  /*04d0*/  FSETP.GEU.AND P5, PT, R22.reuse, -R14, PT ;  /* 0x8000000e1600720b */ /* 0x040fe20003fae000 */
[----:B------:R-:W-:Y:S01]  /*04e0*/  FADD R14, R22, R14 ;  /* 0x0000000e160e7221 */ /* 0x000fe20000000000 */
[----:B------:R-:W-:Y:S02]  /*04f0*/  FSEL R12, R12, RZ, P4 ;  /* 0x000000ff0c0c7208 */ /* 0x000fe40002000000 */
[C---:B------:R-:W-:Y:S01]  /*0500*/  FSETP.GEU.AND P4, PT, R23.reuse, -R27, PT ;  /* 0x8000001b1700720b */ /* 0x040fe20003f8e000 */
[----:B------:R-:W-:-:S02]  /*0510*/  FADD R23, R23, R27 ;  /* 0x0000001b17177221 */ /* 0x000fc40000000000 */
[----:B------:R1:W2:Y:S04]  /*0520*/  @P3 LDG.E.EL.128 R4, desc[UR4][R28.64+-0x400] ;  /* 0xfffc00041c043981 */ /* 0x0002a8000c2e1d00 */
[----:B------:R-:W3:Y:S01]  /*0530*/  @P3 LDG.E.EL.128 R8, desc[UR4][R30.64+-0x400] ;  /* 0xfffc00041e083981 */ /* 0x000ee2000c2e1d00 */
[----:B------:R-:W-:Y:S02]  /*0540*/  FSEL R14, R14, RZ, P5 ;  /* 0x000000ff0e0e7208 */ /* 0x000fe40002800000 */
[C---:B------:R-:W-:Y:S01]  /*0550*/  FSETP.GEU.AND P5, PT, R15.reuse, -R26, PT ;  /* 0x8000001a0f00720b */ /* 0x040fe20003fae000 */
[----:B------:R-:W-:Y:S01]  /*0560*/  FADD R26, R15, R26 ;  /* 0x0000001a0f1a7221 */ /* 0x000fe20000000000 */
[----:B------:R-:W-:Y:S02]  /*0570*/  FSEL R15, R23, RZ, P4 ;  /* 0x000000ff170f7208 */ /* 0x000fe40002000000 */
[----:B------:R-:W-:-:S02]  /*0580*/  CS2R R22, SRZ ;  /* 0x0000000000167805 */ /* 0x000fc4000001ff00 */
[----:B-1----:R-:W-:Y:S02]  /*0590*/  LEA R28, P6, R2, UR6, 0x2 ;  /* 0x00000006021c7c11 */ /* 0x002fe4000f8c10ff */
[----:B------:R-:W-:Y:S02]  /*05a0*/  ISETP.LT.AND P0, PT, R20, 0x1e0800, P0 ;  /* 0x001e08001400780c */ /* 0x000fe40000701270 */
[----:B------:R-:W-:Y:S02]  /*05b0*/  LEA.HI.X R29, R2, UR7, R3, 0x2, P6 ;  /* 0x00000007021d7c11 */ /* 0x000fe4000b0f1403 */
[----:B------:R-:W-:Y:S02]  /*05c0*/  FSEL R13, R13, RZ, P1 ;  /* 0x000000ff0d0d7208 */ /* 0x000fe40000800000 */
[----:B------:R-:W-:Y:S02]  /*05d0*/  ISETP.GE.AND P1, PT, R20, 0x1e0800, PT ;  /* 0x001e08001400780c */ /* 0x000fe40003f26270 */
[----:B------:R-:W-:-:S06]  /*05e0*/  CS2R R20, SRZ ;  /* 0x0000000000147805 */ /* 0x000fcc000001ff00 */
[----:B------:R-:W4:Y:S01]  /*05f0*/  @P0 LDG.E.EL.128 R20, desc[UR4][R28.64+-0x400] ;  /* 0xfffc00041c140981 */ /* 0x000f22000c2e1d00 */
[----:B--2---:R-:W-:Y:S02]  /*0600*/  SEL R5, R5, RZ, P3 ;  /* 0x000000ff05057207 */ /* 0x004fe40001800000 */
[----:B------:R-:W-:Y:S02]  /*0610*/  SEL R4, R4, RZ, P3 ;  /* 0x000000ff04047207 */ /* 0x000fe40001800000 */
[----:B---3--:R-:W-:Y:S02]  /*0620*/  SEL R2, R9, RZ, P3 ;  /* 0x000000ff09027207 */ /* 0x008fe40001800000 */
[----:B------:R-:W-:Y:S02]  /*0630*/  SEL R3, R8, RZ, P3 ;  /* 0x000000ff08037207 */ /* 0x000fe40001800000 */
[C---:B------:R-:W-:Y:S01]  /*0640*/  FSETP.GEU.AND P4, PT, R5.reuse, -R2, PT ;  /* 0x800000020500720b */ /* 0x040fe20003f8e000 */
[----:B------:R-:W-:Y:S01]  /*0650*/  FADD R2, R5, R2 ;  /* 0x0000000205027221 */ /* 0x000fe20000000000 */
[----:B------:R-:W-:-:S02]  /*0660*/  SEL R5, R10, RZ, P3 ;  /* 0x000000ff0a057207 */ /* 0x000fc40001800000 */
[----:B------:R-:W-:Y:S02]  /*0670*/  SEL R6, R6, RZ, P3 ;  /* 0x000000ff06067207 */ /* 0x000fe40001800000 */
[C---:B------:R-:W-:Y:S01]  /*0680*/  FSETP.GEU.AND P6, PT, R4.reuse, -R3, PT ;  /* 0x800000030400720b */ /* 0x040fe20003fce000 */
[----:B------:R-:W-:Y:S01]  /*0690*/  FADD R3, R4, R3 ;  /* 0x0000000304037221 */ /* 0x000fe20000000000 */
[----:B------:R-:W-:Y:S01]  /*06a0*/  SEL R9, R7, RZ, P3 ;  /* 0x000000ff07097207 */ /* 0x000fe20001800000 */
[C---:B------:R-:W-:Y:S01]  /*06b0*/  FADD R8, R6.reuse, R5 ;  /* 0x0000000506087221 */ /* 0x040fe20000000000 */
[----:B------:R-:W-:Y:S02]  /*06c0*/  SEL R10, R11, RZ, P3 ;  /* 0x000000ff0b0a7207 */ /* 0x000fe40001800000 */
[----:B------:R-:W-:Y:S02]  /*06d0*/  FSETP.GEU.AND P3, PT, R6, -R5, PT ;  /* 0x800000050600720b */ /* 0x000fe40003f6e000 */
[----:B------:R-:W-:-:S02]  /*06e0*/  CS2R R4, SRZ ;  /* 0x0000000000047805 */ /* 0x000fc4000001ff00 */
[----:B------:R-:W-:-:S06]  /*06f0*/  CS2R R6, SRZ ;  /* 0x0000000000067805 */ /* 0x000fcc000001ff00 */
[----:B------:R-:W2:Y:S01]  /*0700*/  @P0 LDG.E.EL.128 R4, desc[UR4][R30.64+-0x400] ;  /* 0xfffc00041e040981 */ /* 0x000ea2000c2e1d00 */
[----:B------:R-:W-:Y:S02]  /*0710*/  @P2 FSEL R12, R3, RZ, P6 ;  /* 0x000000ff030c2208 */ /* 0x000fe40003000000 */
[----:B------:R-:W-:Y:S02]  /*0720*/  @P2 FSEL R13, R2, RZ, P4 ;  /* 0x000000ff020d2208 */ /* 0x000fe40002000000 */
[----:B------:R-:W1:Y:S01]  /*0730*/  LDC.64 R2, c[0x0][0x230] ;  /* 0x00008c00ff027b82 */ /* 0x000e620000000a00 */
[C---:B------:R-:W-:Y:S01]  /*0740*/  FSETP.GEU.AND P6, PT, R9.reuse, -R10, PT ;  /* 0x8000000a0900720b */ /* 0x040fe20003fce000 */
[----:B------:R-:W-:Y:S01]  /*0750*/  FADD R9, R9, R10 ;  /* 0x0000000a09097221 */ /* 0x000fe20000000000 */
[C---:B------:R-:W-:Y:S01]  /*0760*/  FSETP.GEU.AND P4, PT, R16.reuse, -R19, PT ;  /* 0x800000131000720b */ /* 0x040fe20003f8e000 */
[----:B------:R-:W-:Y:S01]  /*0770*/  FADD R16, R16, R19 ;  /* 0x0000001310107221 */ /* 0x000fe20000000000 */
[----:B------:R-:W-:-:S02]  /*0780*/  @P2 FSEL R14, R8, RZ, P3 ;  /* 0x000000ff080e2208 */ /* 0x000fc40001800000 */
[----:B------:R-:W-:Y:S02]  /*0790*/  @P2 FSEL R15, R9, RZ, P6 ;  /* 0x000000ff090f2208 */ /* 0x000fe40003000000 */
[----:B----4-:R-:W-:Y:S02]  /*07a0*/  SEL R19, R20, RZ, P0 ;  /* 0x000000ff14137207 */ /* 0x010fe40000000000 */
[----:B------:R-:W-:Y:S02]  /*07b0*/  SEL R20, R21, RZ, P0 ;  /* 0x000000ff15147207 */ /* 0x000fe40000000000 */
[----:B------:R-:W-:Y:S02]  /*07c0*/  SEL R22, R22, RZ, P0 ;  /* 0x000000ff16167207 */ /* 0x000fe40000000000 */
[----:B------:R-:W-:Y:S02]  /*07d0*/  SEL R23, R23, RZ, P0 ;  /* 0x000000ff17177207 */ /* 0x000fe40000000000 */
[C---:B------:R-:W-:Y:S01]  /*07e0*/  FSETP.GEU.AND P3, PT, R17.reuse, -R24, PT ;  /* 0x800000181100720b */ /* 0x040fe20003f6e000 */
[----:B------:R-:W-:Y:S01]  /*07f0*/  FADD R17, R17, R24 ;  /* 0x0000001811117221 */ /* 0x000fe20000000000 */
[C---:B------:R-:W-:Y:S01]  /*0800*/  FSETP.GEU.AND P6, PT, R18.reuse, -R25, PT ;  /* 0x800000191200720b */ /* 0x040fe20003fce000 */
[----:B------:R-:W-:Y:S01]  /*0810*/  FADD R18, R18, R25 ;  /* 0x0000001912127221 */ /* 0x000fe20000000000 */
[----:B-1----:R-:W-:Y:S01]  /*0820*/  IMAD.WIDE R2, R0, 0x4, R2 ;  /* 0x0000000400027825 */ /* 0x002fe200078e0202 */
[----:B--2---:R-:W-:-:S02]  /*0830*/  SEL R8, R4, RZ, P0 ;  /* 0x000000ff04087207 */ /* 0x004fc40000000000 */
[----:B------:R-:W-:Y:S02]  /*0840*/  SEL R9, R5, RZ, P0 ;  /* 0x000000ff05097207 */ /* 0x000fe40000000000 */
[----:B------:R-:W-:Y:S02]  /*0850*/  SEL R11, R6, RZ, P0 ;  /* 0x000000ff060b7207 */ /* 0x000fe40000000000 */
[----:B------:R-:W-:Y:S02]  /*0860*/  SEL R10, R7, RZ, P0 ;  /* 0x000000ff070a7207 */ /* 0x000fe40000000000 */
[----:B------:R-:W-:Y:S02]  /*0870*/  ISETP.GE.AND P0, PT, R0, 0x1e0800, PT ;  /* 0x001e08000000780c */ /* 0x000fe40003f06270 */
[----:B------:R-:W-:Y:S02]  /*0880*/  FSEL R4, R26, RZ, P5 ;  /* 0x000000ff1a047208 */ /* 0x000fe40002800000 */
[----:B------:R-:W-:-:S02]  /*0890*/  FSEL R5, R16, RZ, P4 ;  /* 0x000000ff10057208 */ /* 0x000fc40002000000 */
[----:B------:R-:W-:Y:S02]  /*08a0*/  FSEL R6, R17, RZ, P3 ;  /* 0x000000ff11067208 */ /* 0x000fe40001800000 */
[----:B------:R-:W-:Y:S02]  /*08b0*/  FSEL R7, R18, RZ, P6 ;  /* 0x000000ff12077208 */ /* 0x000fe40003000000 */
[C---:B------:R-:W-:Y:S01]  /*08c0*/  FSETP.GEU.AND P4, PT, R19.reuse, -R8, PT ;  /* 0x800000081300720b */ /* 0x040fe20003f8e000 */
[----:B------:R-:W-:Y:S01]  /*08d0*/  FADD R8, R19, R8 ;  /* 0x0000000813087221 */ /* 0x000fe20000000000 */
[C---:B------:R-:W-:Y:S01]  /*08e0*/  FSETP.GEU.AND P3, PT, R20.reuse, -R9, PT ;  /* 0x800000091400720b */ /* 0x040fe20003f6e000 */
[----:B------:R-:W-:Y:S01]  /*08f0*/  FADD R9, R20, R9 ;  /* 0x0000000914097221 */ /* 0x000fe20000000000 */
[C---:B------:R-:W-:Y:S01]  /*0900*/  FSETP.GEU.AND P6, PT, R22.reuse, -R11, PT ;  /* 0x8000000b1600720b */ /* 0x040fe20003fce000 */
[----:B------:R-:W-:Y:S01]  /*0910*/  FADD R11, R22, R11 ;  /* 0x0000000b160b7221 */ /* 0x000fe20000000000 */
[C---:B------:R-:W-:Y:S01]  /*0920*/  FSETP.GEU.AND P5, PT, R23.reuse, -R10, PT ;  /* 0x8000000a1700720b */ /* 0x040fe20003fae000 */
[----:B------:R-:W-:Y:S01]  /*0930*/  FADD R10, R23, R10 ;  /* 0x0000000a170a7221 */ /* 0x000fe20000000000 */
[----:B------:R1:W-:Y:S01]  /*0940*/  @!P0 STG.E.128 desc[UR4][R2.64], R12 ;  /* 0x0000000c02008986 */ /* 0x0003e2000c101d04 */
[----:B------:R-:W-:-:S02]  /*0950*/  @P2 FSEL R4, R8, RZ, P4 ;  /* 0x000000ff08042208 */ /* 0x000fc40002000000 */
[----:B------:R-:W-:Y:S02]  /*0960*/  @P2 FSEL R5, R9, RZ, P3 ;  /* 0x000000ff09052208 */ /* 0x000fe40001800000 */
[----:B------:R-:W-:Y:S02]  /*0970*/  @P2 FSEL R6, R11, RZ, P6 ;  /* 0x000000ff0b062208 */ /* 0x000fe40003000000 */
[----:B------:R-:W-:Y:S01]  /*0980*/  @P2 FSEL R7, R10, RZ, P5 ;  /* 0x000000ff0a072208 */ /* 0x000fe20002800000 */
[----:B------:R-:W-:Y:S06]  /*0990*/  @P1 EXIT ;  /* 0x000000000000194d */ /* 0x000fec0003800000 */
[----:B------:R-:W-:Y:S01]  /*09a0*/  STG.E.128 desc[UR4][R2.64+0x800], R4 ;  /* 0x0008000402007986 */ /* 0x000fe2000c101d04 */
[----:B------:R-:W-:Y:S05]  /*09b0*/  EXIT ;  /* 0x000000000000794d */ /* 0x000fea0003800000 */
.L_x_0:
[----:B------:R-:W-:-:S00]  /*09c0*/  BRA `(.L_x_0) ;  /* 0xfffffffc00fc7947 */ /* 0x000fc0000383ffff */
[----:B------:R-:W-:-:S00]  /*09d0*/  NOP ;  /* 0x0000000000007918 */ /* 0x000fc00000000000 */
        /* <DEDUP_REMOVED lines=10> */
.L_x_1:


//--------------------- .nv.constant0.triton_poi_fused_cat_23 --------------------------
	.section	.nv.constant0.triton_poi_fused_cat_23,"a",@progbits
	.sectionflags	@""
	.align	4
.nv.constant0.triton_poi_fused_cat_23:
	.zero		572
